//
// Generated by NVIDIA NVVM Compiler
//
// Compiler Build ID: CL-36424714
// Cuda compilation tools, release 13.0, V13.0.88
// Based on NVVM 20.0.0
//

.version 9.0
.target sm_100
.address_size 64

	// .globl	_Z17compute_frequencyPiS_i
// _ZZ10prefix_sumPiiE4temp has been demoted

.visible .entry _Z17compute_frequencyPiS_i(
	.param .u64 .ptr .align 1 _Z17compute_frequencyPiS_i_param_0,
	.param .u64 .ptr .align 1 _Z17compute_frequencyPiS_i_param_1,
	.param .u32 _Z17compute_frequencyPiS_i_param_2
)
{
	.reg .pred 	%p<2>;
	.reg .b32 	%r<8>;
	.reg .b64 	%rd<9>;

	ld.param.u64 	%rd1, [_Z17compute_frequencyPiS_i_param_0];
	ld.param.u64 	%rd2, [_Z17compute_frequencyPiS_i_param_1];
	ld.param.u32 	%r2, [_Z17compute_frequencyPiS_i_param_2];
	mov.u32 	%r3, %ctaid.x;
	mov.u32 	%r4, %ntid.x;
	mov.u32 	%r5, %tid.x;
	mad.lo.s32 	%r1, %r3, %r4, %r5;
	setp.ge.s32 	%p1, %r1, %r2;
	@%p1 bra 	$L__BB0_2;
	cvta.to.global.u64 	%rd3, %rd1;
	cvta.to.global.u64 	%rd4, %rd2;
	mul.wide.s32 	%rd5, %r1, 4;
	add.s64 	%rd6, %rd3, %rd5;
	ld.global.u32 	%r6, [%rd6];
	mul.wide.s32 	%rd7, %r6, 4;
	add.s64 	%rd8, %rd4, %rd7;
	atom.global.add.u32 	%r7, [%rd8], 1;
$L__BB0_2:
	ret;

}
	// .globl	_Z10prefix_sumPii
.visible .entry _Z10prefix_sumPii(
	.param .u64 .ptr .align 1 _Z10prefix_sumPii_param_0,
	.param .u32 _Z10prefix_sumPii_param_1
)
{
	.reg .pred 	%p<6>;
	.reg .b32 	%r<22>;
	.reg .b64 	%rd<5>;
	// demoted variable
	.shared .align 4 .b8 _ZZ10prefix_sumPiiE4temp[4096];
	ld.param.u64 	%rd2, [_Z10prefix_sumPii_param_0];
	ld.param.u32 	%r7, [_Z10prefix_sumPii_param_1];
	cvta.to.global.u64 	%rd3, %rd2;
	mov.u32 	%r1, %tid.x;
	setp.gt.s32 	%p1, %r1, %r7;
	mul.wide.u32 	%rd4, %r1, 4;
	add.s64 	%rd1, %rd3, %rd4;
	shl.b32 	%r8, %r1, 2;
	mov.u32 	%r9, _ZZ10prefix_sumPiiE4temp;
	add.s32 	%r2, %r9, %r8;
	@%p1 bra 	$L__BB1_2;
	ld.global.u32 	%r10, [%rd1];
	st.shared.u32 	[%r2], %r10;
$L__BB1_2:
	bar.sync 	0;
	setp.lt.s32 	%p2, %r7, 1;
	@%p2 bra 	$L__BB1_7;
	mov.b32 	%r20, 1;
$L__BB1_4:
	setp.lt.u32 	%p3, %r1, %r20;
	mov.b32 	%r21, 0;
	@%p3 bra 	$L__BB1_6;
	sub.s32 	%r13, %r1, %r20;
	shl.b32 	%r14, %r13, 2;
	add.s32 	%r16, %r9, %r14;
	ld.shared.u32 	%r21, [%r16];
$L__BB1_6:
	bar.sync 	0;
	ld.shared.u32 	%r17, [%r2];
	add.s32 	%r18, %r17, %r21;
	st.shared.u32 	[%r2], %r18;
	bar.sync 	0;
	shl.b32 	%r20, %r20, 1;
	setp.le.s32 	%p4, %r20, %r7;
	@%p4 bra 	$L__BB1_4;
$L__BB1_7:
	setp.gt.s32 	%p5, %r1, %r7;
	@%p5 bra 	$L__BB1_9;
	ld.shared.u32 	%r19, [%r2];
	st.global.u32 	[%rd1], %r19;
$L__BB1_9:
	ret;

}
	// .globl	_Z19distribute_elementsPiS_S_i
.visible .entry _Z19distribute_elementsPiS_S_i(
	.param .u64 .ptr .align 1 _Z19distribute_elementsPiS_S_i_param_0,
	.param .u64 .ptr .align 1 _Z19distribute_elementsPiS_S_i_param_1,
	.param .u64 .ptr .align 1 _Z19distribute_elementsPiS_S_i_param_2,
	.param .u32 _Z19distribute_elementsPiS_S_i_param_3
)
{
	.reg .pred 	%p<2>;
	.reg .b32 	%r<8>;
	.reg .b64 	%rd<13>;

	ld.param.u64 	%rd1, [_Z19distribute_elementsPiS_S_i_param_0];
	ld.param.u64 	%rd2, [_Z19distribute_elementsPiS_S_i_param_1];
	ld.param.u64 	%rd3, [_Z19distribute_elementsPiS_S_i_param_2];
	ld.param.u32 	%r2, [_Z19distribute_elementsPiS_S_i_param_3];
	mov.u32 	%r3, %ctaid.x;
	mov.u32 	%r4, %ntid.x;
	mov.u32 	%r5, %tid.x;
	mad.lo.s32 	%r1, %r3, %r4, %r5;
	setp.ge.s32 	%p1, %r1, %r2;
	@%p1 bra 	$L__BB2_2;
	cvta.to.global.u64 	%rd4, %rd1;
	cvta.to.global.u64 	%rd5, %rd2;
	cvta.to.global.u64 	%rd6, %rd3;
	mul.wide.s32 	%rd7, %r1, 4;
	add.s64 	%rd8, %rd4, %rd7;
	ld.global.u32 	%r6, [%rd8];
	mul.wide.s32 	%rd9, %r6, 4;
	add.s64 	%rd10, %rd5, %rd9;
	atom.global.add.u32 	%r7, [%rd10], -1;
	mul.wide.s32 	%rd11, %r7, 4;
	add.s64 	%rd12, %rd6, %rd11;
	st.global.u32 	[%rd12+-4], %r6;
$L__BB2_2:
	ret;

}


// ===== COMPILED SASS (sm_100) =====

	.target	sm_100

	.elftype	@"ET_EXEC"


//--------------------- .note.nv.tkinfo           --------------------------
	.section	.note.nv.tkinfo,"",@"SHT_NOTE"
	.sectionflags	@"SHF_NOTE_NV_TKINFO"
	.tkinfo
        /*0018*/ 	.word	0x00000002
        /*0030*/ 	.string	""
        /*0030*/ 	.string	"ptxas"
        /*0030*/ 	.string	"Cuda compilation tools, release 13.0, V13.0.88"
        /*0030*/ 	.string	"Build cuda_13.0.r13.0/compiler.36424714_0"
        /*0030*/ 	.string	"-arch sm_100 -m 64 "



//--------------------- .note.nv.cuinfo           --------------------------
	.section	.note.nv.cuinfo,"",@"SHT_NOTE"
	.sectionflags	@"SHF_NOTE_NV_CUINFO"
        /*0018*/ 	.short	0x0002
        /*001a*/ 	.short	0x0064
        /*001c*/ 	.short	0x0082
	.zero		2


//--------------------- .nv.info                  --------------------------
	.section	.nv.info,"",@"SHT_CUDA_INFO"
	.align	4


	//----- nvinfo : EIATTR_REGCOUNT
	.align		4
        /*0000*/ 	.byte	0x04, 0x2f
        /*0002*/ 	.short	(.L_1 - .L_0)
	.align		4
.L_0:
        /*0004*/ 	.word	index@(_Z17compute_frequencyPiS_i)
        /*0008*/ 	.word	0x0000000a


	//----- nvinfo : EIATTR_FRAME_SIZE
	.align		4
.L_1:
        /*000c*/ 	.byte	0x04, 0x11
        /*000e*/ 	.short	(.L_3 - .L_2)
	.align		4
.L_2:
        /*0010*/ 	.word	index@(_Z17compute_frequencyPiS_i)
        /*0014*/ 	.word	0x00000000


	//----- nvinfo : EIATTR_REGCOUNT
	.align		4
.L_3:
        /*0018*/ 	.byte	0x04, 0x2f
        /*001a*/ 	.short	(.L_5 - .L_4)
	.align		4
.L_4:
        /*001c*/ 	.word	index@(_Z10prefix_sumPii)
        /*0020*/ 	.word	0x0000000c


	//----- nvinfo : EIATTR_FRAME_SIZE
	.align		4
.L_5:
        /*0024*/ 	.byte	0x04, 0x11
        /*0026*/ 	.short	(.L_7 - .L_6)
	.align		4
.L_6:
        /*0028*/ 	.word	index@(_Z10prefix_sumPii)
        /*002c*/ 	.word	0x00000000


	//----- nvinfo : EIATTR_REGCOUNT
	.align		4
.L_7:
        /*0030*/ 	.byte	0x04, 0x2f
        /*0032*/ 	.short	(.L_9 - .L_8)
	.align		4
.L_8:
        /*0034*/ 	.word	index@(_Z19distribute_elementsPiS_S_i)
        /*0038*/ 	.word	0x0000000c


	//----- nvinfo : EIATTR_FRAME_SIZE
	.align		4
.L_9:
        /*003c*/ 	.byte	0x04, 0x11
        /*003e*/ 	.short	(.L_11 - .L_10)
	.align		4
.L_10:
        /*0040*/ 	.word	index@(_Z19distribute_elementsPiS_S_i)
        /*0044*/ 	.word	0x00000000


	//----- nvinfo : EIATTR_MIN_STACK_SIZE
	.align		4
.L_11:
        /*0048*/ 	.byte	0x04, 0x12
        /*004a*/ 	.short	(.L_13 - .L_12)
	.align		4
.L_12:
        /*004c*/ 	.word	index@(_Z19distribute_elementsPiS_S_i)
        /*0050*/ 	.word	0x00000000


	//----- nvinfo : EIATTR_MIN_STACK_SIZE
	.align		4
.L_13:
        /*0054*/ 	.byte	0x04, 0x12
        /*0056*/ 	.short	(.L_15 - .L_14)
	.align		4
.L_14:
        /*0058*/ 	.word	index@(_Z10prefix_sumPii)
        /*005c*/ 	.word	0x00000000


	//----- nvinfo : EIATTR_MIN_STACK_SIZE
	.align		4
.L_15:
        /*0060*/ 	.byte	0x04, 0x12
        /*0062*/ 	.short	(.L_17 - .L_16)
	.align		4
.L_16:
        /*0064*/ 	.word	index@(_Z17compute_frequencyPiS_i)
        /*0068*/ 	.word	0x00000000
.L_17:


//--------------------- .nv.compat                --------------------------
	.section	.nv.compat,"",@"SHT_CUDA_COMPAT_INFO"
	.align	4
        /*0000*/ 	.byte	0x02, 0x09, 0x00, 0x00, 0x02, 0x02, 0x01, 0x00, 0x02, 0x05, 0x05, 0x00, 0x03, 0x07, 0x01, 0x01
        /*0010*/ 	.byte	0x02, 0x03, 0x00, 0x00, 0x02, 0x06, 0x01, 0x00, 0x04, 0x0b, 0x08, 0x00, 0x09, 0x00, 0x00, 0x00
        /*0020*/ 	.byte	0x00, 0x00, 0x00, 0x00


//--------------------- .nv.info._Z19distribute_elementsPiS_S_i --------------------------
	.section	.nv.info._Z19distribute_elementsPiS_S_i,"",@"SHT_CUDA_INFO"
	.sectionflags	@""
	.align	4


	//----- nvinfo : EIATTR_CUDA_API_VERSION
	.align		4
        /*0000*/ 	.byte	0x04, 0x37
        /*0002*/ 	.short	(.L_19 - .L_18)
.L_18:
        /*0004*/ 	.word	0x00000082


	//----- nvinfo : EIATTR_KPARAM_INFO
	.align		4
.L_19:
        /*0008*/ 	.byte	0x04, 0x17
        /*000a*/ 	.short	(.L_21 - .L_20)
.L_20:
        /*000c*/ 	.word	0x00000000
        /*0010*/ 	.short	0x0003
        /*0012*/ 	.short	0x0018
        /*0014*/ 	.byte	0x00, 0xf0, 0x11, 0x00


	//----- nvinfo : EIATTR_KPARAM_INFO
	.align		4
.L_21:
        /*0018*/ 	.byte	0x04, 0x17
        /*001a*/ 	.short	(.L_23 - .L_22)
.L_22:
        /*001c*/ 	.word	0x00000000
        /*0020*/ 	.short	0x0002
        /*0022*/ 	.short	0x0010
        /*0024*/ 	.byte	0x00, 0xf5, 0x21, 0x00


	//----- nvinfo : EIATTR_KPARAM_INFO
	.align		4
.L_23:
        /*0028*/ 	.byte	0x04, 0x17
        /*002a*/ 	.short	(.L_25 - .L_24)
.L_24:
        /*002c*/ 	.word	0x00000000
        /*0030*/ 	.short	0x0001
        /*0032*/ 	.short	0x0008
        /*0034*/ 	.byte	0x00, 0xf5, 0x21, 0x00


	//----- nvinfo : EIATTR_KPARAM_INFO
	.align		4
.L_25:
        /*0038*/ 	.byte	0x04, 0x17
        /*003a*/ 	.short	(.L_27 - .L_26)
.L_26:
        /*003c*/ 	.word	0x00000000
        /*0040*/ 	.short	0x0000
        /*0042*/ 	.short	0x0000
        /*0044*/ 	.byte	0x00, 0xf5, 0x21, 0x00


	//----- nvinfo : EIATTR_SPARSE_MMA_MASK
	.align		4
.L_27:
        /*0048*/ 	.byte	0x03, 0x50
        /*004a*/ 	.short	0x0000


	//----- nvinfo : EIATTR_MAXREG_COUNT
	.align		4
        /*004c*/ 	.byte	0x03, 0x1b
        /*004e*/ 	.short	0x00ff


	//----- nvinfo : EIATTR_MERCURY_ISA_VERSION
	.align		4
        /*0050*/ 	.byte	0x03, 0x5f
        /*0052*/ 	.short	0x0101


	//----- nvinfo : EIATTR_VRC_CTA_INIT_COUNT
	.align		4
        /*0054*/ 	.byte	0x02, 0x4a
	.zero		1
	.zero		1


	//----- nvinfo : EIATTR_EXIT_INSTR_OFFSETS
	.align		4
        /*0058*/ 	.byte	0x04, 0x1c
        /*005a*/ 	.short	(.L_29 - .L_28)


	//   ....[0]....
.L_28:
        /*005c*/ 	.word	0x00000070


	//   ....[1]....
        /*0060*/ 	.word	0x00000130


	//----- nvinfo : EIATTR_CBANK_PARAM_SIZE
	.align		4
.L_29:
        /*0064*/ 	.byte	0x03, 0x19
        /*0066*/ 	.short	0x001c


	//----- nvinfo : EIATTR_PARAM_CBANK
	.align		4
        /*0068*/ 	.byte	0x04, 0x0a
        /*006a*/ 	.short	(.L_31 - .L_30)
	.align		4
.L_30:
        /*006c*/ 	.word	index@(.nv.constant0._Z19distribute_elementsPiS_S_i)
        /*0070*/ 	.short	0x0380
        /*0072*/ 	.short	0x001c


	//----- nvinfo : EIATTR_SW_WAR
	.align		4
.L_31:
        /*0074*/ 	.byte	0x04, 0x36
        /*0076*/ 	.short	(.L_33 - .L_32)
.L_32:
        /*0078*/ 	.word	0x00000008
.L_33:


//--------------------- .nv.info._Z10prefix_sumPii --------------------------
	.section	.nv.info._Z10prefix_sumPii,"",@"SHT_CUDA_INFO"
	.sectionflags	@""
	.align	4


	//----- nvinfo : EIATTR_CUDA_API_VERSION
	.align		4
        /*0000*/ 	.byte	0x04, 0x37
        /*0002*/ 	.short	(.L_35 - .L_34)
.L_34:
        /*0004*/ 	.word	0x00000082


	//----- nvinfo : EIATTR_KPARAM_INFO
	.align		4
.L_35:
        /*0008*/ 	.byte	0x04, 0x17
        /*000a*/ 	.short	(.L_37 - .L_36)
.L_36:
        /*000c*/ 	.word	0x00000000
        /*0010*/ 	.short	0x0001
        /*0012*/ 	.short	0x0008
        /*0014*/ 	.byte	0x00, 0xf0, 0x11, 0x00


	//----- nvinfo : EIATTR_KPARAM_INFO
	.align		4
.L_37:
        /*0018*/ 	.byte	0x04, 0x17
        /*001a*/ 	.short	(.L_39 - .L_38)
.L_38:
        /*001c*/ 	.word	0x00000000
        /*0020*/ 	.short	0x0000
        /*0022*/ 	.short	0x0000
        /*0024*/ 	.byte	0x00, 0xf5, 0x21, 0x00


	//----- nvinfo : EIATTR_SPARSE_MMA_MASK
	.align		4
.L_39:
        /*0028*/ 	.byte	0x03, 0x50
        /*002a*/ 	.short	0x0000


	//----- nvinfo : EIATTR_MAXREG_COUNT
	.align		4
        /*002c*/ 	.byte	0x03, 0x1b
        /*002e*/ 	.short	0x00ff


	//----- nvinfo : EIATTR_NUM_BARRIERS
	.align		4
        /*0030*/ 	.byte	0x02, 0x4c
        /*0032*/ 	.byte	0x01
	.zero		1


	//----- nvinfo : EIATTR_MERCURY_ISA_VERSION
	.align		4
        /*0034*/ 	.byte	0x03, 0x5f
        /*0036*/ 	.short	0x0101


	//----- nvinfo : EIATTR_VRC_CTA_INIT_COUNT
	.align		4
        /*0038*/ 	.byte	0x02, 0x4a
	.zero		1
	.zero		1


	//----- nvinfo : EIATTR_EXIT_INSTR_OFFSETS
	.align		4
        /*003c*/ 	.byte	0x04, 0x1c
        /*003e*/ 	.short	(.L_41 - .L_40)


	//   ....[0]....
.L_40:
        /*0040*/ 	.word	0x00000200


	//   ....[1]....
        /*0044*/ 	.word	0x00000230


	//----- nvinfo : EIATTR_CBANK_PARAM_SIZE
	.align		4
.L_41:
        /*0048*/ 	.byte	0x03, 0x19
        /*004a*/ 	.short	0x000c


	//----- nvinfo : EIATTR_PARAM_CBANK
	.align		4
        /*004c*/ 	.byte	0x04, 0x0a
        /*004e*/ 	.short	(.L_43 - .L_42)
	.align		4
.L_42:
        /*0050*/ 	.word	index@(.nv.constant0._Z10prefix_sumPii)
        /*0054*/ 	.short	0x0380
        /*0056*/ 	.short	0x000c


	//----- nvinfo : EIATTR_SW_WAR
	.align		4
.L_43:
        /*0058*/ 	.byte	0x04, 0x36
        /*005a*/ 	.short	(.L_45 - .L_44)
.L_44:
        /*005c*/ 	.word	0x00000008
.L_45:


//--------------------- .nv.info._Z17compute_frequencyPiS_i --------------------------
	.section	.nv.info._Z17compute_frequencyPiS_i,"",@"SHT_CUDA_INFO"
	.sectionflags	@""
	.align	4


	//----- nvinfo : EIATTR_CUDA_API_VERSION
	.align		4
        /*0000*/ 	.byte	0x04, 0x37
        /*0002*/ 	.short	(.L_47 - .L_46)
.L_46:
        /*0004*/ 	.word	0x00000082


	//----- nvinfo : EIATTR_KPARAM_INFO
	.align		4
.L_47:
        /*0008*/ 	.byte	0x04, 0x17
        /*000a*/ 	.short	(.L_49 - .L_48)
.L_48:
        /*000c*/ 	.word	0x00000000
        /*0010*/ 	.short	0x0002
        /*0012*/ 	.short	0x0010
        /*0014*/ 	.byte	0x00, 0xf0, 0x11, 0x00


	//----- nvinfo : EIATTR_KPARAM_INFO
	.align		4
.L_49:
        /*0018*/ 	.byte	0x04, 0x17
        /*001a*/ 	.short	(.L_51 - .L_50)
.L_50:
        /*001c*/ 	.word	0x00000000
        /*0020*/ 	.short	0x0001
        /*0022*/ 	.short	0x0008
        /*0024*/ 	.byte	0x00, 0xf5, 0x21, 0x00


	//----- nvinfo : EIATTR_KPARAM_INFO
	.align		4
.L_51:
        /*0028*/ 	.byte	0x04, 0x17
        /*002a*/ 	.short	(.L_53 - .L_52)
.L_52:
        /*002c*/ 	.word	0x00000000
        /*0030*/ 	.short	0x0000
        /*0032*/ 	.short	0x0000
        /*0034*/ 	.byte	0x00, 0xf5, 0x21, 0x00


	//----- nvinfo : EIATTR_SPARSE_MMA_MASK
	.align		4
.L_53:
        /*0038*/ 	.byte	0x03, 0x50
        /*003a*/ 	.short	0x0000


	//----- nvinfo : EIATTR_MAXREG_COUNT
	.align		4
        /*003c*/ 	.byte	0x03, 0x1b
        /*003e*/ 	.short	0x00ff


	//----- nvinfo : EIATTR_MERCURY_ISA_VERSION
	.align		4
        /*0040*/ 	.byte	0x03, 0x5f
        /*0042*/ 	.short	0x0101


	//----- nvinfo : EIATTR_VRC_CTA_INIT_COUNT
	.align		4
        /*0044*/ 	.byte	0x02, 0x4a
	.zero		1
	.zero		1


	//----- nvinfo : EIATTR_EXIT_INSTR_OFFSETS
	.align		4
        /*0048*/ 	.byte	0x04, 0x1c
        /*004a*/ 	.short	(.L_55 - .L_54)


	//   ....[0]....
.L_54:
        /*004c*/ 	.word	0x00000070


	//   ....[1]....
        /*0050*/ 	.word	0x00000100


	//----- nvinfo : EIATTR_CBANK_PARAM_SIZE
	.align		4
.L_55:
        /*0054*/ 	.byte	0x03, 0x19
        /*0056*/ 	.short	0x0014


	//----- nvinfo : EIATTR_PARAM_CBANK
	.align		4
        /*0058*/ 	.byte	0x04, 0x0a
        /*005a*/ 	.short	(.L_57 - .L_56)
	.align		4
.L_56:
        /*005c*/ 	.word	index@(.nv.constant0._Z17compute_frequencyPiS_i)
        /*0060*/ 	.short	0x0380
        /*0062*/ 	.short	0x0014


	//----- nvinfo : EIATTR_SW_WAR
	.align		4
.L_57:
        /*0064*/ 	.byte	0x04, 0x36
        /*0066*/ 	.short	(.L_59 - .L_58)
.L_58:
        /*0068*/ 	.word	0x00000008
.L_59:


//--------------------- .nv.callgraph             --------------------------
	.section	.nv.callgraph,"",@"SHT_CUDA_CALLGRAPH"
	.align	4
	.sectionentsize	8
	.align		4
        /*0000*/ 	.word	0x00000000
	.align		4
        /*0004*/ 	.word	0xffffffff
	.align		4
        /*0008*/ 	.word	0x00000000
	.align		4
        /*000c*/ 	.word	0xfffffffe
	.align		4
        /*0010*/ 	.word	0x00000000
	.align		4
        /*0014*/ 	.word	0xfffffffd
	.align		4
        /*0018*/ 	.word	0x00000000
	.align		4
        /*001c*/ 	.word	0xfffffffc


//--------------------- .text._Z19distribute_elementsPiS_S_i --------------------------
	.section	.text._Z19distribute_elementsPiS_S_i,"ax",@progbits
	.align	128
        .global         _Z19distribute_elementsPiS_S_i
        .type           _Z19distribute_elementsPiS_S_i,@function
        .size           _Z19distribute_elementsPiS_S_i,(.L_x_5 - _Z19distribute_elementsPiS_S_i)
        .other          _Z19distribute_elementsPiS_S_i,@"STO_CUDA_ENTRY STV_DEFAULT"
_Z19distribute_elementsPiS_S_i:
.text._Z19distribute_elementsPiS_S_i:
[----:B------:R-:W-:Y:S01]  /*0000*/  LDC R1, c[0x0][0x37c] ;  /* 0x0000df00ff017b82 */ /* 0x000fe20000000800 */
[----:B------:R-:W0:Y:S07]  /*0010*/  S2R R0, SR_TID.X ;  /* 0x0000000000007919 */ /* 0x000e2e0000002100 */
[----:B------:R-:W0:Y:S01]  /*0020*/  S2UR UR4, SR_CTAID.X ;  /* 0x00000000000479c3 */ /* 0x000e220000002500 */
[----:B------:R-:W1:Y:S07]  /*0030*/  LDCU UR5, c[0x0][0x398] ;  /* 0x00007300ff0577ac */ /* 0x000e6e0008000800 */
[----:B------:R-:W0:Y:S02]  /*0040*/  LDC R5, c[0x0][0x360] ;  /* 0x0000d800ff057b82 */ /* 0x000e240000000800 */
[----:B0-----:R-:W-:-:S05]  /*0050*/  IMAD R5, R5, UR4, R0 ;  /* 0x0000000405057c24 */ /* 0x001fca000f8e0200 */
[----:B-1----:R-:W-:-:S13]  /*0060*/  ISETP.GE.AND P0, PT, R5, UR5, PT ;  /* 0x0000000505007c0c */ /* 0x002fda000bf06270 */
[----:B------:R-:W-:Y:S05]  /*0070*/  @P0 EXIT ;  /* 0x000000000000094d */ /* 0x000fea0003800000 */
[----:B------:R-:W0:Y:S01]  /*0080*/  LDC.64 R2, c[0x0][0x380] ;  /* 0x0000e000ff027b82 */ /* 0x000e220000000a00 */
[----:B------:R-:W1:Y:S01]  /*0090*/  LDCU.64 UR4, c[0x0][0x358] ;  /* 0x00006b00ff0477ac */ /* 0x000e620008000a00 */
[----:B------:R-:W-:-:S06]  /*00a0*/  MOV R9, 0xffffffff ;  /* 0xffffffff00097802 */ /* 0x000fcc0000000f00 */
[----:B------:R-:W2:Y:S01]  /*00b0*/  LDC.64 R6, c[0x0][0x390] ;  /* 0x0000e400ff067b82 */ /* 0x000ea20000000a00 */
[----:B0-----:R-:W-:-:S07]  /*00c0*/  IMAD.WIDE R2, R5, 0x4, R2 ;  /* 0x0000000405027825 */ /* 0x001fce00078e0202 */
[----:B------:R-:W0:Y:S01]  /*00d0*/  LDC.64 R4, c[0x0][0x388] ;  /* 0x0000e200ff047b82 */ /* 0x000e220000000a00 */
[----:B-1----:R-:W0:Y:S02]  /*00e0*/  LDG.E R3, desc[UR4][R2.64] ;  /* 0x0000000402037981 */ /* 0x002e24000c1e1900 */
[----:B0-----:R-:W-:-:S06]  /*00f0*/  IMAD.WIDE R4, R3, 0x4, R4 ;  /* 0x0000000403047825 */ /* 0x001fcc00078e0204 */
[----:B------:R-:W2:Y:S02]  /*0100*/  ATOMG.E.ADD.STRONG.GPU PT, R5, desc[UR4][R4.64], R9 ;  /* 0x80000009040579a8 */ /* 0x000ea400081ef104 */
[----:B--2---:R-:W-:-:S05]  /*0110*/  IMAD.WIDE R6, R5, 0x4, R6 ;  /* 0x0000000405067825 */ /* 0x004fca00078e0206 */
[----:B------:R-:W-:Y:S01]  /*0120*/  STG.E desc[UR4][R6.64+-0x4], R3 ;  /* 0xfffffc0306007986 */ /* 0x000fe2000c101904 */
[----:B------:R-:W-:Y:S05]  /*0130*/  EXIT ;  /* 0x000000000000794d */ /* 0x000fea0003800000 */
.L_x_0:
[----:B------:R-:W-:-:S00]  /*0140*/  BRA `(.L_x_0) ;  /* 0xfffffffc00fc7947 */ /* 0x000fc0000383ffff */
[----:B------:R-:W-:-:S00]  /*0150*/  NOP ;  /* 0x0000000000007918 */ /* 0x000fc00000000000 */
        /* <DEDUP_REMOVED lines=10> */
.L_x_5:


//--------------------- .text._Z10prefix_sumPii   --------------------------
	.section	.text._Z10prefix_sumPii,"ax",@progbits
	.align	128
        .global         _Z10prefix_sumPii
        .type           _Z10prefix_sumPii,@function
        .size           _Z10prefix_sumPii,(.L_x_6 - _Z10prefix_sumPii)
        .other          _Z10prefix_sumPii,@"STO_CUDA_ENTRY STV_DEFAULT"
_Z10prefix_sumPii:
.text._Z10prefix_sumPii:
[----:B------:R-:W-:Y:S01]  /*0000*/  LDC R1, c[0x0][0x37c] ;  /* 0x0000df00ff017b82 */ /* 0x000fe20000000800 */
[----:B------:R-:W0:Y:S01]  /*0010*/  S2R R9, SR_TID.X ;  /* 0x0000000000097919 */ /* 0x000e220000002100 */
[----:B------:R-:W0:Y:S06]  /*0020*/  LDCU UR6, c[0x0][0x388] ;  /* 0x00007100ff0677ac */ /* 0x000e2c0008000800 */
[----:B------:R-:W1:Y:S01]  /*0030*/  LDC.64 R2, c[0x0][0x380] ;  /* 0x0000e000ff027b82 */ /* 0x000e620000000a00 */
[----:B------:R-:W2:Y:S01]  /*0040*/  LDCU.64 UR8, c[0x0][0x358] ;  /* 0x00006b00ff0877ac */ /* 0x000ea20008000a00 */
[C---:B0-----:R-:W-:Y:S01]  /*0050*/  ISETP.GT.AND P0, PT, R9.reuse, UR6, PT ;  /* 0x0000000609007c0c */ /* 0x041fe2000bf04270 */
[----:B-1----:R-:W-:-:S12]  /*0060*/  IMAD.WIDE.U32 R2, R9, 0x4, R2 ;  /* 0x0000000409027825 */ /* 0x002fd800078e0002 */
[----:B--2---:R-:W2:Y:S01]  /*0070*/  @!P0 LDG.E R5, desc[UR8][R2.64] ;  /* 0x0000000802058981 */ /* 0x004ea2000c1e1900 */
[----:B------:R-:W0:Y:S01]  /*0080*/  S2UR UR5, SR_CgaCtaId ;  /* 0x00000000000579c3 */ /* 0x000e220000008800 */
[----:B------:R-:W-:Y:S01]  /*0090*/  UMOV UR4, 0x400 ;  /* 0x0000040000047882 */ /* 0x000fe20000000000 */
[----:B------:R-:W-:Y:S02]  /*00a0*/  UISETP.GE.AND UP0, UPT, UR6, 0x1, UPT ;  /* 0x000000010600788c */ /* 0x000fe4000bf06270 */
[----:B0-----:R-:W-:-:S06]  /*00b0*/  ULEA UR4, UR5, UR4, 0x18 ;  /* 0x0000000405047291 */ /* 0x001fcc000f8ec0ff */
[----:B------:R-:W-:-:S05]  /*00c0*/  LEA R0, R9, UR4, 0x2 ;  /* 0x0000000409007c11 */ /* 0x000fca000f8e10ff */
[----:B--2---:R0:W-:Y:S01]  /*00d0*/  @!P0 STS [R0], R5 ;  /* 0x0000000500008388 */ /* 0x0041e20000000800 */
[----:B------:R-:W-:Y:S06]  /*00e0*/  BAR.SYNC.DEFER_BLOCKING 0x0 ;  /* 0x0000000000007b1d */ /* 0x000fec0000010000 */
[----:B------:R-:W-:Y:S05]  /*00f0*/  BRA.U !UP0, `(.L_x_1) ;  /* 0x00000001083c7547 */ /* 0x000fea000b800000 */
[----:B------:R-:W1:Y:S01]  /*0100*/  LDCU UR6, c[0x0][0x388] ;  /* 0x00007100ff0677ac */ /* 0x000e620008000800 */
[----:B------:R-:W-:-:S05]  /*0110*/  UMOV UR5, 0x1 ;  /* 0x0000000100057882 */ /* 0x000fca0000000000 */
.L_x_2:
[----:B------:R-:W-:Y:S01]  /*0120*/  ISETP.GE.U32.AND P0, PT, R9, UR5, PT ;  /* 0x0000000509007c0c */ /* 0x000fe2000bf06070 */
[----:B------:R-:W-:-:S12]  /*0130*/  IMAD.MOV.U32 R4, RZ, RZ, RZ ;  /* 0x000000ffff047224 */ /* 0x000fd800078e00ff */
[----:B0-----:R-:W-:Y:S01]  /*0140*/  @P0 VIADD R5, R9, -UR5 ;  /* 0x8000000509050c36 */ /* 0x001fe20008000000 */
[----:B------:R-:W-:-:S04]  /*0150*/  USHF.L.U32 UR5, UR5, 0x1, URZ ;  /* 0x0000000105057899 */ /* 0x000fc800080006ff */
[----:B------:R-:W-:Y:S01]  /*0160*/  @P0 LEA R5, R5, UR4, 0x2 ;  /* 0x0000000405050c11 */ /* 0x000fe2000f8e10ff */
[----:B-1----:R-:W-:-:S04]  /*0170*/  UISETP.GT.AND UP0, UPT, UR5, UR6, UPT ;  /* 0x000000060500728c */ /* 0x002fc8000bf04270 */
[----:B------:R-:W-:Y:S01]  /*0180*/  @P0 LDS R4, [R5] ;  /* 0x0000000005040984 */ /* 0x000fe20000000800 */
[----:B------:R-:W-:Y:S06]  /*0190*/  BAR.SYNC.DEFER_BLOCKING 0x0 ;  /* 0x0000000000007b1d */ /* 0x000fec0000010000 */
[----:B--2---:R-:W0:Y:S02]  /*01a0*/  LDS R7, [R0] ;  /* 0x0000000000077984 */ /* 0x004e240000000800 */
[----:B0-----:R-:W-:-:S05]  /*01b0*/  IMAD.IADD R7, R7, 0x1, R4 ;  /* 0x0000000107077824 */ /* 0x001fca00078e0204 */
[----:B------:R2:W-:Y:S01]  /*01c0*/  STS [R0], R7 ;  /* 0x0000000700007388 */ /* 0x0005e20000000800 */
[----:B------:R-:W-:Y:S06]  /*01d0*/  BAR.SYNC.DEFER_BLOCKING 0x0 ;  /* 0x0000000000007b1d */ /* 0x000fec0000010000 */
[----:B------:R-:W-:Y:S05]  /*01e0*/  BRA.U !UP0, `(.L_x_2) ;  /* 0xfffffffd08cc7547 */ /* 0x000fea000b83ffff */
.L_x_1:
[----:B------:R-:W-:-:S13]  /*01f0*/  ISETP.GT.AND P0, PT, R9, UR6, PT ;  /* 0x0000000609007c0c */ /* 0x000fda000bf04270 */
[----:B------:R-:W-:Y:S05]  /*0200*/  @P0 EXIT ;  /* 0x000000000000094d */ /* 0x000fea0003800000 */
[----:B0-----:R-:W0:Y:S04]  /*0210*/  LDS R5, [R0] ;  /* 0x0000000000057984 */ /* 0x001e280000000800 */
[----:B0-----:R-:W-:Y:S01]  /*0220*/  STG.E desc[UR8][R2.64], R5 ;  /* 0x0000000502007986 */ /* 0x001fe2000c101908 */
[----:B------:R-:W-:Y:S05]  /*0230*/  EXIT ;  /* 0x000000000000794d */ /* 0x000fea0003800000 */
.L_x_3:
        /* <DEDUP_REMOVED lines=12> */
.L_x_6:


//--------------------- .text._Z17compute_frequencyPiS_i --------------------------
	.section	.text._Z17compute_frequencyPiS_i,"ax",@progbits
	.align	128
        .global         _Z17compute_frequencyPiS_i
        .type           _Z17compute_frequencyPiS_i,@function
        .size           _Z17compute_frequencyPiS_i,(.L_x_7 - _Z17compute_frequencyPiS_i)
        .other          _Z17compute_frequencyPiS_i,@"STO_CUDA_ENTRY STV_DEFAULT"
_Z17compute_frequencyPiS_i:
.text._Z17compute_frequencyPiS_i:
        /* <DEDUP_REMOVED lines=10> */
[----:B0-----:R-:W-:-:S06]  /*00a0*/  IMAD.WIDE R2, R5, 0x4, R2 ;  /* 0x0000000405027825 */ /* 0x001fcc00078e0202 */
[----:B------:R-:W0:Y:S01]  /*00b0*/  LDC.64 R4, c[0x0][0x388] ;  /* 0x0000e200ff047b82 */ /* 0x000e220000000a00 */
[----:B-1----:R-:W0:Y:S01]  /*00c0*/  LDG.E R3, desc[UR4][R2.64] ;  /* 0x0000000402037981 */ /* 0x002e22000c1e1900 */
[----:B------:R-:W-:Y:S02]  /*00d0*/  HFMA2 R7, -RZ, RZ, 0, 5.9604644775390625e-08 ;  /* 0x00000001ff077431 */ /* 0x000fe400000001ff */
[----:B0-----:R-:W-:-:S05]  /*00e0*/  IMAD.WIDE R4, R3, 0x4, R4 ;  /* 0x0000000403047825 */ /* 0x001fca00078e0204 */
[----:B------:R-:W-:Y:S01]  /*00f0*/  REDG.E.ADD.STRONG.GPU desc[UR4][R4.64], R7 ;  /* 0x000000070400798e */ /* 0x000fe2000c12e104 */
[----:B------:R-:W-:Y:S05]  /*0100*/  EXIT ;  /* 0x000000000000794d */ /* 0x000fea0003800000 */
.L_x_4:
        /* <DEDUP_REMOVED lines=15> */
.L_x_7:


//--------------------- .nv.shared.reserved.0     --------------------------
	.section	.nv.shared.reserved.0,"aw",@nobits
	.weak		__nv_reservedSMEM_offset_0_alias
	.size		__nv_reservedSMEM_offset_0_alias, 0, 64
	.other		__nv_reservedSMEM_offset_0_alias,@"STO_CUDA_RESERVED_SHARED STV_DEFAULT"
__nv_reservedSMEM_offset_0_alias:
	.zero		0
	.zero		64


//--------------------- .nv.shared._Z10prefix_sumPii --------------------------
	.section	.nv.shared._Z10prefix_sumPii,"aw",@nobits
	.sectionflags	@""
	.align	4
.nv.shared._Z10prefix_sumPii:
	.zero		5120


//--------------------- .nv.constant0._Z19distribute_elementsPiS_S_i --------------------------
	.section	.nv.constant0._Z19distribute_elementsPiS_S_i,"a",@progbits
	.sectionflags	@""
	.align	4
.nv.constant0._Z19distribute_elementsPiS_S_i:
	.zero		924


//--------------------- .nv.constant0._Z10prefix_sumPii --------------------------
	.section	.nv.constant0._Z10prefix_sumPii,"a",@progbits
	.sectionflags	@""
	.align	4
.nv.constant0._Z10prefix_sumPii:
	.zero		908


//--------------------- .nv.constant0._Z17compute_frequencyPiS_i --------------------------
	.section	.nv.constant0._Z17compute_frequencyPiS_i,"a",@progbits
	.sectionflags	@""
	.align	4
.nv.constant0._Z17compute_frequencyPiS_i:
	.zero		916


//--------------------- SYMBOLS --------------------------

	.type		.nv.reservedSmem.offset0,@object
	.size		.nv.reservedSmem.offset0,0x4
	.type		.nv.reservedSmem.cap,@object
	.size		.nv.reservedSmem.cap,0x4
